//
// Generated by NVIDIA NVVM Compiler
//
// Compiler Build ID: CL-36424714
// Cuda compilation tools, release 13.0, V13.0.88
// Based on NVVM 20.0.0
//

.version 9.0
.target sm_100
.address_size 64

	// .globl	_Z8mykernelv

.visible .entry _Z8mykernelv()
{
	.reg .pred 	%p<2>;
	.reg .b32 	%f<3>;
	.reg .b64 	%rd<5>;

	// begin inline asm
	mov.u64 	%rd2, %clock64;
	// end inline asm
$L__BB0_1:
	// begin inline asm
	mov.u64 	%rd3, %clock64;
	// end inline asm
	sub.s64 	%rd4, %rd3, %rd2;
	cvt.rn.f32.s64 	%f1, %rd4;
	div.rn.f32 	%f2, %f1, 0f4ECA0F4C;
	setp.lt.f32 	%p1, %f2, 0f3F800000;
	@%p1 bra 	$L__BB0_1;
	ret;

}


// ===== COMPILED SASS (sm_100) =====

	.target	sm_100

	.elftype	@"ET_EXEC"


//--------------------- .note.nv.tkinfo           --------------------------
	.section	.note.nv.tkinfo,"",@"SHT_NOTE"
	.sectionflags	@"SHF_NOTE_NV_TKINFO"
	.tkinfo
        /*0018*/ 	.word	0x00000002
        /*0030*/ 	.string	""
        /*0030*/ 	.string	"ptxas"
        /*0030*/ 	.string	"Cuda compilation tools, release 13.0, V13.0.88"
        /*0030*/ 	.string	"Build cuda_13.0.r13.0/compiler.36424714_0"
        /*0030*/ 	.string	"-arch sm_100 -m 64 "



//--------------------- .note.nv.cuinfo           --------------------------
	.section	.note.nv.cuinfo,"",@"SHT_NOTE"
	.sectionflags	@"SHF_NOTE_NV_CUINFO"
        /*0018*/ 	.short	0x0002
        /*001a*/ 	.short	0x0064
        /*001c*/ 	.short	0x0082
	.zero		2


//--------------------- .nv.info                  --------------------------
	.section	.nv.info,"",@"SHT_CUDA_INFO"
	.align	4


	//----- nvinfo : EIATTR_REGCOUNT
	.align		4
        /*0000*/ 	.byte	0x04, 0x2f
        /*0002*/ 	.short	(.L_1 - .L_0)
	.align		4
.L_0:
        /*0004*/ 	.word	index@(_Z8mykernelv)
        /*0008*/ 	.word	0x0000000e


	//----- nvinfo : EIATTR_FRAME_SIZE
	.align		4
.L_1:
        /*000c*/ 	.byte	0x04, 0x11
        /*000e*/ 	.short	(.L_3 - .L_2)
	.align		4
.L_2:
        /*0010*/ 	.word	index@($__internal_0_$__cuda_sm3x_div_rn_noftz_f32_slowpath)
        /*0014*/ 	.word	0x00000000


	//----- nvinfo : EIATTR_FRAME_SIZE
	.align		4
.L_3:
        /*0018*/ 	.byte	0x04, 0x11
        /*001a*/ 	.short	(.L_5 - .L_4)
	.align		4
.L_4:
        /*001c*/ 	.word	index@(_Z8mykernelv)
        /*0020*/ 	.word	0x00000000


	//----- nvinfo : EIATTR_MIN_STACK_SIZE
	.align		4
.L_5:
        /*0024*/ 	.byte	0x04, 0x12
        /*0026*/ 	.short	(.L_7 - .L_6)
	.align		4
.L_6:
        /*0028*/ 	.word	index@(_Z8mykernelv)
        /*002c*/ 	.word	0x00000000
.L_7:


//--------------------- .nv.compat                --------------------------
	.section	.nv.compat,"",@"SHT_CUDA_COMPAT_INFO"
	.align	4
        /*0000*/ 	.byte	0x02, 0x09, 0x00, 0x00, 0x02, 0x02, 0x01, 0x00, 0x02, 0x05, 0x05, 0x00, 0x03, 0x07, 0x01, 0x01
        /*0010*/ 	.byte	0x02, 0x03, 0x00, 0x00, 0x02, 0x06, 0x01, 0x00, 0x04, 0x0b, 0x08, 0x00, 0x01, 0x00, 0x00, 0x00
        /*0020*/ 	.byte	0x00, 0x00, 0x00, 0x00


//--------------------- .nv.info._Z8mykernelv     --------------------------
	.section	.nv.info._Z8mykernelv,"",@"SHT_CUDA_INFO"
	.sectionflags	@""
	.align	4


	//----- nvinfo : EIATTR_CUDA_API_VERSION
	.align		4
        /*0000*/ 	.byte	0x04, 0x37
        /*0002*/ 	.short	(.L_9 - .L_8)
.L_8:
        /*0004*/ 	.word	0x00000082


	//----- nvinfo : EIATTR_SPARSE_MMA_MASK
	.align		4
.L_9:
        /*0008*/ 	.byte	0x03, 0x50
        /*000a*/ 	.short	0x0000


	//----- nvinfo : EIATTR_MAXREG_COUNT
	.align		4
        /*000c*/ 	.byte	0x03, 0x1b
        /*000e*/ 	.short	0x00ff


	//----- nvinfo : EIATTR_MERCURY_ISA_VERSION
	.align		4
        /*0010*/ 	.byte	0x03, 0x5f
        /*0012*/ 	.short	0x0101


	//----- nvinfo : EIATTR_VRC_CTA_INIT_COUNT
	.align		4
        /*0014*/ 	.byte	0x02, 0x4a
	.zero		1
	.zero		1


	//----- nvinfo : EIATTR_EXIT_INSTR_OFFSETS
	.align		4
        /*0018*/ 	.byte	0x04, 0x1c
        /*001a*/ 	.short	(.L_11 - .L_10)


	//   ....[0]....
.L_10:
        /*001c*/ 	.word	0x00000130


	//----- nvinfo : EIATTR_CRS_STACK_SIZE
	.align		4
.L_11:
        /*0020*/ 	.byte	0x04, 0x1e
        /*0022*/ 	.short	(.L_13 - .L_12)
.L_12:
        /*0024*/ 	.word	0x00000000


	//----- nvinfo : EIATTR_SW_WAR
	.align		4
.L_13:
        /*0028*/ 	.byte	0x04, 0x36
        /*002a*/ 	.short	(.L_15 - .L_14)
.L_14:
        /*002c*/ 	.word	0x00000008
.L_15:


//--------------------- .nv.callgraph             --------------------------
	.section	.nv.callgraph,"",@"SHT_CUDA_CALLGRAPH"
	.align	4
	.sectionentsize	8
	.align		4
        /*0000*/ 	.word	0x00000000
	.align		4
        /*0004*/ 	.word	0xffffffff
	.align		4
        /*0008*/ 	.word	0x00000000
	.align		4
        /*000c*/ 	.word	0xfffffffe
	.align		4
        /*0010*/ 	.word	0x00000000
	.align		4
        /*0014*/ 	.word	0xfffffffd
	.align		4
        /*0018*/ 	.word	0x00000000
	.align		4
        /*001c*/ 	.word	0xfffffffc


//--------------------- .text._Z8mykernelv        --------------------------
	.section	.text._Z8mykernelv,"ax",@progbits
	.align	128
        .global         _Z8mykernelv
        .type           _Z8mykernelv,@function
        .size           _Z8mykernelv,(.L_x_11 - _Z8mykernelv)
        .other          _Z8mykernelv,@"STO_CUDA_ENTRY STV_DEFAULT"
_Z8mykernelv:
.text._Z8mykernelv:
[----:B------:R-:W-:Y:S01]  /*0000*/  LDC R1, c[0x0][0x37c] ;  /* 0x0000df00ff017b82 */ /* 0x000fe20000000800 */
[----:B------:R-:W-:-:S07]  /*0010*/  CS2R R2, SR_CLOCKLO ;  /* 0x0000000000027805 */ /* 0x000fce0000015000 */
.L_x_1:
[----:B------:R-:W-:-:S06]  /*0020*/  CS2R R4, SR_CLOCKLO ;  /* 0x0000000000047805 */ /* 0x000fcc0000015000 */
[----:B------:R-:W-:Y:S01]  /*0030*/  IADD3 R4, P0, PT, -R2, R4, RZ ;  /* 0x0000000402047210 */ /* 0x000fe20007f1e1ff */
[----:B------:R-:W-:Y:S02]  /*0040*/  IMAD.MOV.U32 R7, RZ, RZ, 0x30222b7b ;  /* 0x30222b7bff077424 */ /* 0x000fe400078e00ff */
[----:B------:R-:W-:Y:S02]  /*0050*/  IMAD.MOV.U32 R6, RZ, RZ, 0x4eca0f4c ;  /* 0x4eca0f4cff067424 */ /* 0x000fe400078e00ff */
[----:B------:R-:W-:Y:S02]  /*0060*/  IMAD.X R5, R5, 0x1, ~R3, P0 ;  /* 0x0000000105057824 */ /* 0x000fe400000e0e03 */
[----:B------:R-:W-:Y:S02]  /*0070*/  FFMA R6, R7, -R6, 1 ;  /* 0x3f80000007067423 */ /* 0x000fe40000000806 */
[----:B------:R-:W0:Y:S02]  /*0080*/  I2F.S64 R0, R4 ;  /* 0x0000000400007312 */ /* 0x000e240000301400 */
[----:B------:R-:W-:-:S06]  /*0090*/  FFMA R7, R6, R7, 5.8997046137321262904e-10 ;  /* 0x30222b7b06077423 */ /* 0x000fcc0000000007 */
[----:B0-----:R-:W0:Y:S01]  /*00a0*/  FCHK P0, R0, 1.69500006400000000000e+09 ;  /* 0x4eca0f4c00007902 */ /* 0x001e220000000000 */
[----:B------:R-:W-:-:S04]  /*00b0*/  FFMA R6, R0, R7, RZ ;  /* 0x0000000700067223 */ /* 0x000fc800000000ff */
[----:B------:R-:W-:-:S04]  /*00c0*/  FFMA R8, R6, -1.69500006400000000000e+09, R0 ;  /* 0xceca0f4c06087823 */ /* 0x000fc80000000000 */
[----:B------:R-:W-:Y:S01]  /*00d0*/  FFMA R6, R7, R8, R6 ;  /* 0x0000000807067223 */ /* 0x000fe20000000006 */
[----:B0-----:R-:W-:Y:S06]  /*00e0*/  @!P0 BRA `(.L_x_0) ;  /* 0x0000000000088947 */ /* 0x001fec0003800000 */
[----:B------:R-:W-:-:S07]  /*00f0*/  MOV R4, 0x110 ;  /* 0x0000011000047802 */ /* 0x000fce0000000f00 */
[----:B------:R-:W-:Y:S05]  /*0100*/  CALL.REL.NOINC `($__internal_0_$__cuda_sm3x_div_rn_noftz_f32_slowpath) ;  /* 0x00000000000c7944 */ /* 0x000fea0003c00000 */
.L_x_0:
[----:B------:R-:W-:-:S13]  /*0110*/  FSETP.GEU.AND P0, PT, R6, 1, PT ;  /* 0x3f8000000600780b */ /* 0x000fda0003f0e000 */
[----:B------:R-:W-:Y:S05]  /*0120*/  @!P0 BRA `(.L_x_1) ;  /* 0xfffffffc00bc8947 */ /* 0x000fea000383ffff */
[----:B------:R-:W-:Y:S05]  /*0130*/  EXIT ;  /* 0x000000000000794d */ /* 0x000fea0003800000 */
        .weak           $__internal_0_$__cuda_sm3x_div_rn_noftz_f32_slowpath
        .type           $__internal_0_$__cuda_sm3x_div_rn_noftz_f32_slowpath,@function
        .size           $__internal_0_$__cuda_sm3x_div_rn_noftz_f32_slowpath,(.L_x_11 - $__internal_0_$__cuda_sm3x_div_rn_noftz_f32_slowpath)
$__internal_0_$__cuda_sm3x_div_rn_noftz_f32_slowpath:
[--C-:B------:R-:W-:Y:S01]  /*0140*/  SHF.R.U32.HI R5, RZ, 0x17, R0.reuse ;  /* 0x00000017ff057819 */ /* 0x100fe20000011600 */
[----:B------:R-:W-:-:S03]  /*0150*/  IMAD.MOV.U32 R6, RZ, RZ, R0 ;  /* 0x000000ffff067224 */ /* 0x000fc600078e0000 */
[----:B------:R-:W-:-:S05]  /*0160*/  LOP3.LUT R5, R5, 0xff, RZ, 0xc0, !PT ;  /* 0x000000ff05057812 */ /* 0x000fca00078ec0ff */
[----:B------:R-:W-:-:S05]  /*0170*/  VIADD R8, R5, 0xffffffff ;  /* 0xffffffff05087836 */ /* 0x000fca0000000000 */
[----:B------:R-:W-:-:S13]  /*0180*/  ISETP.GT.U32.OR P0, PT, R8, 0xfd, !PT ;  /* 0x000000fd0800780c */ /* 0x000fda0007f04470 */
[----:B------:R-:W-:Y:S01]  /*0190*/  @!P0 IMAD.MOV.U32 R7, RZ, RZ, RZ ;  /* 0x000000ffff078224 */ /* 0x000fe200078e00ff */
[----:B------:R-:W-:Y:S06]  /*01a0*/  @!P0 BRA `(.L_x_2) ;  /* 0x00000000003c8947 */ /* 0x000fec0003800000 */
[----:B------:R-:W-:-:S13]  /*01b0*/  FSETP.GTU.FTZ.AND P0, PT, |R0|, +INF , PT ;  /* 0x7f8000000000780b */ /* 0x000fda0003f1c200 */
[----:B------:R-:W-:Y:S05]  /*01c0*/  @P0 BRA `(.L_x_3) ;  /* 0x0000000400280947 */ /* 0x000fea0003800000 */
[----:B------:R-:W-:-:S05]  /*01d0*/  IMAD.MOV.U32 R7, RZ, RZ, 0x4eca0f4c ;  /* 0x4eca0f4cff077424 */ /* 0x000fca00078e00ff */
[----:B------:R-:W-:-:S13]  /*01e0*/  LOP3.LUT P0, RZ, R7, 0x7fffffff, R6, 0xc8, !PT ;  /* 0x7fffffff07ff7812 */ /* 0x000fda000780c806 */
[----:B------:R-:W-:Y:S05]  /*01f0*/  @!P0 BRA `(.L_x_4) ;  /* 0x0000000400148947 */ /* 0x000fea0003800000 */
[----:B------:R-:W-:-:S13]  /*0200*/  LOP3.LUT P0, RZ, R6, 0x7fffffff, RZ, 0xc0, !PT ;  /* 0x7fffffff06ff7812 */ /* 0x000fda000780c0ff */
[----:B------:R-:W-:Y:S05]  /*0210*/  @!P0 BRA `(.L_x_5) ;  /* 0x0000000400048947 */ /* 0x000fea0003800000 */
[----:B------:R-:W-:Y:S02]  /*0220*/  FSETP.NEU.FTZ.AND P0, PT, |R0|, +INF , PT ;  /* 0x7f8000000000780b */ /* 0x000fe40003f1d200 */
[----:B------:R-:W-:-:S04]  /*0230*/  LOP3.LUT P1, RZ, R7, 0x7fffffff, RZ, 0xc0, !PT ;  /* 0x7fffffff07ff7812 */ /* 0x000fc8000782c0ff */
[----:B------:R-:W-:-:S13]  /*0240*/  PLOP3.LUT P0, PT, P0, P1, PT, 0x2f, 0xf2 ;  /* 0x0000000000f2781c */ /* 0x000fda0000702577 */
[----:B------:R-:W-:Y:S05]  /*0250*/  @P0 BRA `(.L_x_6) ;  /* 0x0000000000e80947 */ /* 0x000fea0003800000 */
[----:B------:R-:W-:-:S13]  /*0260*/  ISETP.GE.AND P0, PT, R8, RZ, PT ;  /* 0x000000ff0800720c */ /* 0x000fda0003f06270 */
[----:B------:R-:W-:Y:S02]  /*0270*/  @P0 IMAD.MOV.U32 R7, RZ, RZ, RZ ;  /* 0x000000ffff070224 */ /* 0x000fe400078e00ff */
[----:B------:R-:W-:Y:S01]  /*0280*/  @!P0 FFMA R6, R0, 1.84467440737095516160e+19, RZ ;  /* 0x5f80000000068823 */ /* 0x000fe200000000ff */
[----:B------:R-:W-:-:S07]  /*0290*/  @!P0 IMAD.MOV.U32 R7, RZ, RZ, -0x40 ;  /* 0xffffffc0ff078424 */ /* 0x000fce00078e00ff */
.L_x_2:
[----:B------:R-:W-:Y:S01]  /*02a0*/  UMOV UR4, 0x4eca0f4c ;  /* 0x4eca0f4c00047882 */ /* 0x000fe20000000000 */
[----:B------:R-:W-:Y:S01]  /*02b0*/  VIADD R5, R5, 0xffffff81 ;  /* 0xffffff8105057836 */ /* 0x000fe20000000000 */
[----:B------:R-:W-:-:S03]  /*02c0*/  UIADD3 UR4, UPT, UPT, UR4, -0xf000000, URZ ;  /* 0xf100000004047890 */ /* 0x000fc6000fffe0ff */
[----:B------:R-:W-:Y:S01]  /*02d0*/  IMAD R0, R5, -0x800000, R6 ;  /* 0xff80000005007824 */ /* 0x000fe200078e0206 */
[----:B------:R-:W-:Y:S02]  /*02e0*/  IADD3 R7, PT, PT, R7, -0x1e, R5 ;  /* 0xffffffe207077810 */ /* 0x000fe40007ffe005 */
[----:B------:R-:W-:-:S03]  /*02f0*/  FADD.FTZ R9, -RZ, -UR4 ;  /* 0x80000004ff097e21 */ /* 0x000fc60008010100 */
[----:B------:R-:W0:Y:S02]  /*0300*/  MUFU.RCP R8, UR4 ;  /* 0x0000000400087d08 */ /* 0x000e240008001000 */
[----:B0-----:R-:W-:-:S04]  /*0310*/  FFMA R11, R8, R9, 1 ;  /* 0x3f800000080b7423 */ /* 0x001fc80000000009 */
[----:B------:R-:W-:-:S04]  /*0320*/  FFMA R11, R8, R11, R8 ;  /* 0x0000000b080b7223 */ /* 0x000fc80000000008 */
[----:B------:R-:W-:-:S04]  /*0330*/  FFMA R6, R0, R11, RZ ;  /* 0x0000000b00067223 */ /* 0x000fc800000000ff */
[----:B------:R-:W-:-:S04]  /*0340*/  FFMA R8, R9, R6, R0 ;  /* 0x0000000609087223 */ /* 0x000fc80000000000 */
[----:B------:R-:W-:-:S04]  /*0350*/  FFMA R8, R11, R8, R6 ;  /* 0x000000080b087223 */ /* 0x000fc80000000006 */
[----:B------:R-:W-:-:S04]  /*0360*/  FFMA R9, R9, R8, R0 ;  /* 0x0000000809097223 */ /* 0x000fc80000000000 */
[----:B------:R-:W-:-:S05]  /*0370*/  FFMA R6, R11, R9, R8 ;  /* 0x000000090b067223 */ /* 0x000fca0000000008 */
[----:B------:R-:W-:-:S04]  /*0380*/  SHF.R.U32.HI R0, RZ, 0x17, R6 ;  /* 0x00000017ff007819 */ /* 0x000fc80000011606 */
[----:B------:R-:W-:-:S05]  /*0390*/  LOP3.LUT R0, R0, 0xff, RZ, 0xc0, !PT ;  /* 0x000000ff00007812 */ /* 0x000fca00078ec0ff */
[----:B------:R-:W-:-:S04]  /*03a0*/  IMAD.IADD R10, R0, 0x1, R7 ;  /* 0x00000001000a7824 */ /* 0x000fc800078e0207 */
[----:B------:R-:W-:-:S05]  /*03b0*/  VIADD R0, R10, 0xffffffff ;  /* 0xffffffff0a007836 */ /* 0x000fca0000000000 */
[----:B------:R-:W-:-:S13]  /*03c0*/  ISETP.GE.U32.AND P0, PT, R0, 0xfe, PT ;  /* 0x000000fe0000780c */ /* 0x000fda0003f06070 */
[----:B------:R-:W-:Y:S05]  /*03d0*/  @!P0 BRA `(.L_x_7) ;  /* 0x0000000000808947 */ /* 0x000fea0003800000 */
[----:B------:R-:W-:-:S13]  /*03e0*/  ISETP.GT.AND P0, PT, R10, 0xfe, PT ;  /* 0x000000fe0a00780c */ /* 0x000fda0003f04270 */
[----:B------:R-:W-:Y:S05]  /*03f0*/  @P0 BRA `(.L_x_8) ;  /* 0x00000000006c0947 */ /* 0x000fea0003800000 */
[----:B------:R-:W-:-:S13]  /*0400*/  ISETP.GE.AND P0, PT, R10, 0x1, PT ;  /* 0x000000010a00780c */ /* 0x000fda0003f06270 */
[----:B------:R-:W-:Y:S05]  /*0410*/  @P0 BRA `(.L_x_9) ;  /* 0x0000000000980947 */ /* 0x000fea0003800000 */
[----:B------:R-:W-:Y:S02]  /*0420*/  ISETP.GE.AND P0, PT, R10, -0x18, PT ;  /* 0xffffffe80a00780c */ /* 0x000fe40003f06270 */
[----:B------:R-:W-:-:S11]  /*0430*/  LOP3.LUT R6, R6, 0x80000000, RZ, 0xc0, !PT ;  /* 0x8000000006067812 */ /* 0x000fd600078ec0ff */
[----:B------:R-:W-:Y:S05]  /*0440*/  @!P0 BRA `(.L_x_9) ;  /* 0x00000000008c8947 */ /* 0x000fea0003800000 */
[CC--:B------:R-:W-:Y:S01]  /*0450*/  FFMA.RZ R0, R11.reuse, R9.reuse, R8 ;  /* 0x000000090b007223 */ /* 0x0c0fe2000000c008 */
[----:B------:R-:W-:Y:S01]  /*0460*/  IMAD.MOV R7, RZ, RZ, -R10 ;  /* 0x000000ffff077224 */ /* 0x000fe200078e0a0a */
[C---:B------:R-:W-:Y:S02]  /*0470*/  ISETP.NE.AND P2, PT, R10.reuse, RZ, PT ;  /* 0x000000ff0a00720c */ /* 0x040fe40003f45270 */
[----:B------:R-:W-:Y:S02]  /*0480*/  ISETP.NE.AND P1, PT, R10, RZ, PT ;  /* 0x000000ff0a00720c */ /* 0x000fe40003f25270 */
[----:B------:R-:W-:Y:S01]  /*0490*/  LOP3.LUT R5, R0, 0x7fffff, RZ, 0xc0, !PT ;  /* 0x007fffff00057812 */ /* 0x000fe200078ec0ff */
[CCC-:B------:R-:W-:Y:S01]  /*04a0*/  FFMA.RP R0, R11.reuse, R9.reuse, R8.reuse ;  /* 0x000000090b007223 */ /* 0x1c0fe20000008008 */
[----:B------:R-:W-:Y:S01]  /*04b0*/  FFMA.RM R11, R11, R9, R8 ;  /* 0x000000090b0b7223 */ /* 0x000fe20000004008 */
[----:B------:R-:W-:Y:S01]  /*04c0*/  VIADD R8, R10, 0x20 ;  /* 0x000000200a087836 */ /* 0x000fe20000000000 */
[----:B------:R-:W-:-:S03]  /*04d0*/  LOP3.LUT R5, R5, 0x800000, RZ, 0xfc, !PT ;  /* 0x0080000005057812 */ /* 0x000fc600078efcff */
[----:B------:R-:W-:Y:S02]  /*04e0*/  FSETP.NEU.FTZ.AND P0, PT, R0, R11, PT ;  /* 0x0000000b0000720b */ /* 0x000fe40003f1d000 */
[----:B------:R-:W-:Y:S02]  /*04f0*/  SHF.L.U32 R8, R5, R8, RZ ;  /* 0x0000000805087219 */ /* 0x000fe400000006ff */
[----:B------:R-:W-:Y:S02]  /*0500*/  SEL R0, R7, RZ, P2 ;  /* 0x000000ff07007207 */ /* 0x000fe40001000000 */
[----:B------:R-:W-:Y:S02]  /*0510*/  ISETP.NE.AND P1, PT, R8, RZ, P1 ;  /* 0x000000ff0800720c */ /* 0x000fe40000f25270 */
[----:B------:R-:W-:Y:S02]  /*0520*/  SHF.R.U32.HI R0, RZ, R0, R5 ;  /* 0x00000000ff007219 */ /* 0x000fe40000011605 */
[----:B------:R-:W-:-:S02]  /*0530*/  PLOP3.LUT P0, PT, P0, P1, PT, 0xf8, 0x8f ;  /* 0x00000000008f781c */ /* 0x000fc40000703f70 */
[----:B------:R-:W-:Y:S02]  /*0540*/  SHF.R.U32.HI R8, RZ, 0x1, R0 ;  /* 0x00000001ff087819 */ /* 0x000fe40000011600 */
[----:B------:R-:W-:-:S04]  /*0550*/  SEL R5, RZ, 0x1, !P0 ;  /* 0x00000001ff057807 */ /* 0x000fc80004000000 */
[----:B------:R-:W-:-:S04]  /*0560*/  LOP3.LUT R5, R5, 0x1, R8, 0xf8, !PT ;  /* 0x0000000105057812 */ /* 0x000fc800078ef808 */
[----:B------:R-:W-:-:S05]  /*0570*/  LOP3.LUT R5, R5, R0, RZ, 0xc0, !PT ;  /* 0x0000000005057212 */ /* 0x000fca00078ec0ff */
[----:B------:R-:W-:-:S05]  /*0580*/  IMAD.IADD R5, R8, 0x1, R5 ;  /* 0x0000000108057824 */ /* 0x000fca00078e0205 */
[----:B------:R-:W-:Y:S01]  /*0590*/  LOP3.LUT R6, R5, R6, RZ, 0xfc, !PT ;  /* 0x0000000605067212 */ /* 0x000fe200078efcff */
[----:B------:R-:W-:Y:S06]  /*05a0*/  BRA `(.L_x_9) ;  /* 0x0000000000347947 */ /* 0x000fec0003800000 */
.L_x_8:
[----:B------:R-:W-:-:S04]  /*05b0*/  LOP3.LUT R6, R6, 0x80000000, RZ, 0xc0, !PT ;  /* 0x8000000006067812 */ /* 0x000fc800078ec0ff */
[----:B------:R-:W-:Y:S01]  /*05c0*/  LOP3.LUT R6, R6, 0x7f800000, RZ, 0xfc, !PT ;  /* 0x7f80000006067812 */ /* 0x000fe200078efcff */
[----:B------:R-:W-:Y:S06]  /*05d0*/  BRA `(.L_x_9) ;  /* 0x0000000000287947 */ /* 0x000fec0003800000 */
.L_x_7:
[----:B------:R-:W-:Y:S01]  /*05e0*/  IMAD R6, R7, 0x800000, R6 ;  /* 0x0080000007067824 */ /* 0x000fe200078e0206 */
[----:B------:R-:W-:Y:S06]  /*05f0*/  BRA `(.L_x_9) ;  /* 0x0000000000207947 */ /* 0x000fec0003800000 */
.L_x_6:
[----:B------:R-:W-:-:S04]  /*0600*/  LOP3.LUT R6, R7, 0x80000000, R6, 0x48, !PT ;  /* 0x8000000007067812 */ /* 0x000fc800078e4806 */
[----:B------:R-:W-:Y:S01]  /*0610*/  LOP3.LUT R6, R6, 0x7f800000, RZ, 0xfc, !PT ;  /* 0x7f80000006067812 */ /* 0x000fe200078efcff */
[----:B------:R-:W-:Y:S06]  /*0620*/  BRA `(.L_x_9) ;  /* 0x0000000000147947 */ /* 0x000fec0003800000 */
.L_x_5:
[----:B------:R-:W-:Y:S01]  /*0630*/  LOP3.LUT R6, R7, 0x80000000, R6, 0x48, !PT ;  /* 0x8000000007067812 */ /* 0x000fe200078e4806 */
[----:B------:R-:W-:Y:S06]  /*0640*/  BRA `(.L_x_9) ;  /* 0x00000000000c7947 */ /* 0x000fec0003800000 */
.L_x_4:
[----:B------:R-:W0:Y:S01]  /*0650*/  MUFU.RSQ R6, -QNAN ;  /* 0xffc0000000067908 */ /* 0x000e220000001400 */
[----:B------:R-:W-:Y:S05]  /*0660*/  BRA `(.L_x_9) ;  /* 0x0000000000047947 */ /* 0x000fea0003800000 */
.L_x_3:
[----:B------:R-:W-:-:S07]  /*0670*/  FADD.FTZ R6, R0, 1.69500006400000000000e+09 ;  /* 0x4eca0f4c00067421 */ /* 0x000fce0000010000 */
.L_x_9:
[----:B------:R-:W-:-:S04]  /*0680*/  IMAD.MOV.U32 R5, RZ, RZ, 0x0 ;  /* 0x00000000ff057424 */ /* 0x000fc800078e00ff */
[----:B0-----:R-:W-:Y:S05]  /*0690*/  RET.REL.NODEC R4 `(_Z8mykernelv) ;  /* 0xfffffff804587950 */ /* 0x001fea0003c3ffff */
.L_x_10:
[----:B------:R-:W-:-:S00]  /*06a0*/  BRA `(.L_x_10) ;  /* 0xfffffffc00fc7947 */ /* 0x000fc0000383ffff */
[----:B------:R-:W-:-:S00]  /*06b0*/  NOP ;  /* 0x0000000000007918 */ /* 0x000fc00000000000 */
        /* <DEDUP_REMOVED lines=12> */
.L_x_11:


//--------------------- .nv.shared.reserved.0     --------------------------
	.section	.nv.shared.reserved.0,"aw",@nobits
	.weak		__nv_reservedSMEM_offset_0_alias
	.size		__nv_reservedSMEM_offset_0_alias, 0, 64
	.other		__nv_reservedSMEM_offset_0_alias,@"STO_CUDA_RESERVED_SHARED STV_DEFAULT"
__nv_reservedSMEM_offset_0_alias:
	.zero		0
	.zero		64


//--------------------- .nv.constant0._Z8mykernelv --------------------------
	.section	.nv.constant0._Z8mykernelv,"a",@progbits
	.sectionflags	@""
	.align	4
.nv.constant0._Z8mykernelv:
	.zero		896


//--------------------- SYMBOLS --------------------------

	.type		.nv.reservedSmem.offset0,@object
	.size		.nv.reservedSmem.offset0,0x4
